//
// Generated by NVIDIA NVVM Compiler
//
// Compiler Build ID: CL-36424714
// Cuda compilation tools, release 13.0, V13.0.88
// Based on NVVM 20.0.0
//

.version 9.0
.target sm_100
.address_size 64

	// .globl	_Z10all_reduceiPf
.extern .shared .align 16 .b8 a_shared[];

.visible .entry _Z10all_reduceiPf(
	.param .u32 _Z10all_reduceiPf_param_0,
	.param .u64 .ptr .align 1 _Z10all_reduceiPf_param_1
)
{
	.reg .pred 	%p<9>;
	.reg .b32 	%r<63>;
	.reg .b32 	%f<47>;
	.reg .b64 	%rd<7>;

	ld.param.u32 	%r18, [_Z10all_reduceiPf_param_0];
	ld.param.u64 	%rd3, [_Z10all_reduceiPf_param_1];
	cvta.to.global.u64 	%rd4, %rd3;
	mov.u32 	%r19, %ctaid.x;
	mov.u32 	%r20, %ntid.x;
	mov.u32 	%r21, %tid.x;
	mad.lo.s32 	%r22, %r19, %r20, %r21;
	shl.b32 	%r1, %r22, 1;
	mul.wide.s32 	%rd5, %r1, 4;
	add.s64 	%rd1, %rd4, %rd5;
	ld.global.f32 	%f1, [%rd1];
	shl.b32 	%r23, %r22, 3;
	mov.u32 	%r24, a_shared;
	add.s32 	%r2, %r24, %r23;
	ld.global.f32 	%f2, [%rd1+4];
	st.shared.v2.f32 	[%r2], {%f1, %f2};
	mul.wide.s32 	%rd6, %r18, 4;
	add.s64 	%rd2, %rd4, %rd6;
	ld.global.f32 	%f3, [%rd2+-4];
	shl.b32 	%r25, %r18, 2;
	add.s32 	%r3, %r24, %r25;
	st.shared.f32 	[%r3+-4], %f3;
	cvt.rn.f32.s32 	%f4, %r18;
	setp.lt.s32 	%p1, %r18, 1;
	mul.f32 	%f5, %f4, 0f4B000000;
	selp.f32 	%f6, %f5, %f4, %p1;
	selp.f32 	%f7, 0fC1B80000, 0f00000000, %p1;
	mov.b32 	%r26, %f6;
	add.s32 	%r27, %r26, -1060439283;
	and.b32  	%r28, %r27, -8388608;
	sub.s32 	%r29, %r26, %r28;
	mov.b32 	%f8, %r29;
	cvt.rn.f32.s32 	%f9, %r28;
	fma.rn.f32 	%f10, %f9, 0f34000000, %f7;
	add.f32 	%f11, %f8, 0fBF800000;
	fma.rn.f32 	%f12, %f11, 0f3DC6B27F, 0fBE2C7F30;
	fma.rn.f32 	%f13, %f12, %f11, 0f3E2FCF2A;
	fma.rn.f32 	%f14, %f13, %f11, 0fBE374E43;
	fma.rn.f32 	%f15, %f14, %f11, 0f3E520BF4;
	fma.rn.f32 	%f16, %f15, %f11, 0fBE763C8B;
	fma.rn.f32 	%f17, %f16, %f11, 0f3E93BF99;
	fma.rn.f32 	%f18, %f17, %f11, 0fBEB8AA49;
	fma.rn.f32 	%f19, %f18, %f11, 0f3EF6384A;
	fma.rn.f32 	%f20, %f19, %f11, 0fBF38AA3B;
	mul.f32 	%f21, %f11, %f20;
	mul.f32 	%f22, %f11, %f21;
	fma.rn.f32 	%f23, %f11, 0f3FB8AA3B, %f22;
	add.f32 	%f24, %f10, %f23;
	setp.gt.u32 	%p2, %r26, 2139095039;
	fma.rn.f32 	%f25, %f6, 0f7F800000, 0f7F800000;
	selp.f32 	%f26, %f25, %f24, %p2;
	setp.eq.f32 	%p3, %f6, 0f00000000;
	cvt.rmi.f32.f32 	%f27, %f26;
	selp.f32 	%f28, 0fFF800000, %f27, %p3;
	cvt.rzi.s32.f32 	%r4, %f28;
	setp.lt.s32 	%p4, %r4, 1;
	@%p4 bra 	$L__BB0_7;
	add.s32 	%r5, %r1, -1;
	and.b32  	%r6, %r4, 3;
	setp.lt.u32 	%p5, %r4, 4;
	mov.b32 	%r60, 1;
	@%p5 bra 	$L__BB0_4;
	and.b32  	%r32, %r4, 2147483644;
	neg.s32 	%r58, %r32;
	mov.b32 	%r60, 1;
$L__BB0_3:
	shl.b32 	%r33, %r60, 1;
	add.s32 	%r34, %r5, %r33;
	rem.s32 	%r35, %r34, %r18;
	ld.shared.f32 	%f29, [%r2];
	shl.b32 	%r36, %r35, 2;
	add.s32 	%r38, %r24, %r36;
	ld.shared.f32 	%f30, [%r38];
	add.f32 	%f31, %f29, %f30;
	st.shared.f32 	[%r2], %f31;
	st.shared.f32 	[%r38], %f31;
	bar.sync 	0;
	shl.b32 	%r39, %r60, 2;
	add.s32 	%r40, %r39, %r5;
	rem.s32 	%r41, %r40, %r18;
	ld.shared.f32 	%f32, [%r2];
	shl.b32 	%r42, %r41, 2;
	add.s32 	%r43, %r24, %r42;
	ld.shared.f32 	%f33, [%r43];
	add.f32 	%f34, %f32, %f33;
	st.shared.f32 	[%r2], %f34;
	st.shared.f32 	[%r43], %f34;
	bar.sync 	0;
	shl.b32 	%r44, %r60, 3;
	add.s32 	%r45, %r44, %r5;
	rem.s32 	%r46, %r45, %r18;
	ld.shared.f32 	%f35, [%r2];
	shl.b32 	%r47, %r46, 2;
	add.s32 	%r48, %r24, %r47;
	ld.shared.f32 	%f36, [%r48];
	add.f32 	%f37, %f35, %f36;
	st.shared.f32 	[%r2], %f37;
	st.shared.f32 	[%r48], %f37;
	bar.sync 	0;
	shl.b32 	%r60, %r60, 4;
	add.s32 	%r49, %r60, %r5;
	rem.s32 	%r50, %r49, %r18;
	ld.shared.f32 	%f38, [%r2];
	shl.b32 	%r51, %r50, 2;
	add.s32 	%r52, %r24, %r51;
	ld.shared.f32 	%f39, [%r52];
	add.f32 	%f40, %f38, %f39;
	st.shared.f32 	[%r2], %f40;
	st.shared.f32 	[%r52], %f40;
	bar.sync 	0;
	add.s32 	%r58, %r58, 4;
	setp.ne.s32 	%p6, %r58, 0;
	@%p6 bra 	$L__BB0_3;
$L__BB0_4:
	setp.eq.s32 	%p7, %r6, 0;
	@%p7 bra 	$L__BB0_7;
	neg.s32 	%r61, %r6;
$L__BB0_6:
	.pragma "nounroll";
	shl.b32 	%r60, %r60, 1;
	add.s32 	%r53, %r5, %r60;
	rem.s32 	%r54, %r53, %r18;
	ld.shared.f32 	%f41, [%r2];
	shl.b32 	%r55, %r54, 2;
	add.s32 	%r57, %r24, %r55;
	ld.shared.f32 	%f42, [%r57];
	add.f32 	%f43, %f41, %f42;
	st.shared.f32 	[%r2], %f43;
	st.shared.f32 	[%r57], %f43;
	bar.sync 	0;
	add.s32 	%r61, %r61, 1;
	setp.ne.s32 	%p8, %r61, 0;
	@%p8 bra 	$L__BB0_6;
$L__BB0_7:
	ld.shared.v2.f32 	{%f44, %f45}, [%r2];
	st.global.f32 	[%rd1], %f44;
	st.global.f32 	[%rd1+4], %f45;
	ld.shared.f32 	%f46, [%r3+-4];
	st.global.f32 	[%rd2+-4], %f46;
	ret;

}


// ===== COMPILED SASS (sm_100) =====

	.target	sm_100

	.elftype	@"ET_EXEC"


//--------------------- .note.nv.tkinfo           --------------------------
	.section	.note.nv.tkinfo,"",@"SHT_NOTE"
	.sectionflags	@"SHF_NOTE_NV_TKINFO"
	.tkinfo
        /*0018*/ 	.word	0x00000002
        /*0030*/ 	.string	""
        /*0030*/ 	.string	"ptxas"
        /*0030*/ 	.string	"Cuda compilation tools, release 13.0, V13.0.88"
        /*0030*/ 	.string	"Build cuda_13.0.r13.0/compiler.36424714_0"
        /*0030*/ 	.string	"-arch sm_100 -m 64 "



//--------------------- .note.nv.cuinfo           --------------------------
	.section	.note.nv.cuinfo,"",@"SHT_NOTE"
	.sectionflags	@"SHF_NOTE_NV_CUINFO"
        /*0018*/ 	.short	0x0002
        /*001a*/ 	.short	0x0064
        /*001c*/ 	.short	0x0082
	.zero		2


//--------------------- .nv.info                  --------------------------
	.section	.nv.info,"",@"SHT_CUDA_INFO"
	.align	4


	//----- nvinfo : EIATTR_REGCOUNT
	.align		4
        /*0000*/ 	.byte	0x04, 0x2f
        /*0002*/ 	.short	(.L_1 - .L_0)
	.align		4
.L_0:
        /*0004*/ 	.word	index@(_Z10all_reduceiPf)
        /*0008*/ 	.word	0x0000001d


	//----- nvinfo : EIATTR_FRAME_SIZE
	.align		4
.L_1:
        /*000c*/ 	.byte	0x04, 0x11
        /*000e*/ 	.short	(.L_3 - .L_2)
	.align		4
.L_2:
        /*0010*/ 	.word	index@(_Z10all_reduceiPf)
        /*0014*/ 	.word	0x00000000


	//----- nvinfo : EIATTR_MIN_STACK_SIZE
	.align		4
.L_3:
        /*0018*/ 	.byte	0x04, 0x12
        /*001a*/ 	.short	(.L_5 - .L_4)
	.align		4
.L_4:
        /*001c*/ 	.word	index@(_Z10all_reduceiPf)
        /*0020*/ 	.word	0x00000000
.L_5:


//--------------------- .nv.compat                --------------------------
	.section	.nv.compat,"",@"SHT_CUDA_COMPAT_INFO"
	.align	4
        /*0000*/ 	.byte	0x02, 0x09, 0x00, 0x00, 0x02, 0x02, 0x01, 0x00, 0x02, 0x05, 0x05, 0x00, 0x03, 0x07, 0x01, 0x01
        /*0010*/ 	.byte	0x02, 0x03, 0x00, 0x00, 0x02, 0x06, 0x01, 0x00, 0x04, 0x0b, 0x08, 0x00, 0x09, 0x00, 0x00, 0x00
        /*0020*/ 	.byte	0x00, 0x00, 0x00, 0x00


//--------------------- .nv.info._Z10all_reduceiPf --------------------------
	.section	.nv.info._Z10all_reduceiPf,"",@"SHT_CUDA_INFO"
	.sectionflags	@""
	.align	4


	//----- nvinfo : EIATTR_CUDA_API_VERSION
	.align		4
        /*0000*/ 	.byte	0x04, 0x37
        /*0002*/ 	.short	(.L_7 - .L_6)
.L_6:
        /*0004*/ 	.word	0x00000082


	//----- nvinfo : EIATTR_KPARAM_INFO
	.align		4
.L_7:
        /*0008*/ 	.byte	0x04, 0x17
        /*000a*/ 	.short	(.L_9 - .L_8)
.L_8:
        /*000c*/ 	.word	0x00000000
        /*0010*/ 	.short	0x0001
        /*0012*/ 	.short	0x0008
        /*0014*/ 	.byte	0x00, 0xf5, 0x21, 0x00


	//----- nvinfo : EIATTR_KPARAM_INFO
	.align		4
.L_9:
        /*0018*/ 	.byte	0x04, 0x17
        /*001a*/ 	.short	(.L_11 - .L_10)
.L_10:
        /*001c*/ 	.word	0x00000000
        /*0020*/ 	.short	0x0000
        /*0022*/ 	.short	0x0000
        /*0024*/ 	.byte	0x00, 0xf0, 0x11, 0x00


	//----- nvinfo : EIATTR_SPARSE_MMA_MASK
	.align		4
.L_11:
        /*0028*/ 	.byte	0x03, 0x50
        /*002a*/ 	.short	0x0000


	//----- nvinfo : EIATTR_MAXREG_COUNT
	.align		4
        /*002c*/ 	.byte	0x03, 0x1b
        /*002e*/ 	.short	0x00ff


	//----- nvinfo : EIATTR_NUM_BARRIERS
	.align		4
        /*0030*/ 	.byte	0x02, 0x4c
        /*0032*/ 	.byte	0x01
	.zero		1


	//----- nvinfo : EIATTR_MERCURY_ISA_VERSION
	.align		4
        /*0034*/ 	.byte	0x03, 0x5f
        /*0036*/ 	.short	0x0101


	//----- nvinfo : EIATTR_VRC_CTA_INIT_COUNT
	.align		4
        /*0038*/ 	.byte	0x02, 0x4a
	.zero		1
	.zero		1


	//----- nvinfo : EIATTR_EXIT_INSTR_OFFSETS
	.align		4
        /*003c*/ 	.byte	0x04, 0x1c
        /*003e*/ 	.short	(.L_13 - .L_12)


	//   ....[0]....
.L_12:
        /*0040*/ 	.word	0x00000d30


	//----- nvinfo : EIATTR_CBANK_PARAM_SIZE
	.align		4
.L_13:
        /*0044*/ 	.byte	0x03, 0x19
        /*0046*/ 	.short	0x0010


	//----- nvinfo : EIATTR_PARAM_CBANK
	.align		4
        /*0048*/ 	.byte	0x04, 0x0a
        /*004a*/ 	.short	(.L_15 - .L_14)
	.align		4
.L_14:
        /*004c*/ 	.word	index@(.nv.constant0._Z10all_reduceiPf)
        /*0050*/ 	.short	0x0380
        /*0052*/ 	.short	0x0010


	//----- nvinfo : EIATTR_SW_WAR
	.align		4
.L_15:
        /*0054*/ 	.byte	0x04, 0x36
        /*0056*/ 	.short	(.L_17 - .L_16)
.L_16:
        /*0058*/ 	.word	0x00000008
.L_17:


//--------------------- .nv.callgraph             --------------------------
	.section	.nv.callgraph,"",@"SHT_CUDA_CALLGRAPH"
	.align	4
	.sectionentsize	8
	.align		4
        /*0000*/ 	.word	0x00000000
	.align		4
        /*0004*/ 	.word	0xffffffff
	.align		4
        /*0008*/ 	.word	0x00000000
	.align		4
        /*000c*/ 	.word	0xfffffffe
	.align		4
        /*0010*/ 	.word	0x00000000
	.align		4
        /*0014*/ 	.word	0xfffffffd
	.align		4
        /*0018*/ 	.word	0x00000000
	.align		4
        /*001c*/ 	.word	0xfffffffc


//--------------------- .text._Z10all_reduceiPf   --------------------------
	.section	.text._Z10all_reduceiPf,"ax",@progbits
	.align	128
        .global         _Z10all_reduceiPf
        .type           _Z10all_reduceiPf,@function
        .size           _Z10all_reduceiPf,(.L_x_5 - _Z10all_reduceiPf)
        .other          _Z10all_reduceiPf,@"STO_CUDA_ENTRY STV_DEFAULT"
_Z10all_reduceiPf:
.text._Z10all_reduceiPf:
[----:B------:R-:W-:Y:S01]  /*0000*/  LDC R1, c[0x0][0x37c] ;  /* 0x0000df00ff017b82 */ /* 0x000fe20000000800 */
[----:B------:R-:W0:Y:S07]  /*0010*/  S2R R3, SR_TID.X ;  /* 0x0000000000037919 */ /* 0x000e2e0000002100 */
[----:B------:R-:W0:Y:S01]  /*0020*/  S2UR UR6, SR_CTAID.X ;  /* 0x00000000000679c3 */ /* 0x000e220000002500 */
[----:B------:R-:W1:Y:S07]  /*0030*/  LDCU.64 UR4, c[0x0][0x358] ;  /* 0x00006b00ff0477ac */ /* 0x000e6e0008000a00 */
[----:B------:R-:W0:Y:S08]  /*0040*/  LDC R10, c[0x0][0x360] ;  /* 0x0000d800ff0a7b82 */ /* 0x000e300000000800 */
[----:B------:R-:W2:Y:S08]  /*0050*/  LDC.64 R4, c[0x0][0x388] ;  /* 0x0000e200ff047b82 */ /* 0x000eb00000000a00 */
[----:B------:R-:W3:Y:S01]  /*0060*/  LDC R0, c[0x0][0x380] ;  /* 0x0000e000ff007b82 */ /* 0x000ee20000000800 */
[----:B0-----:R-:W-:-:S04]  /*0070*/  IMAD R10, R10, UR6, R3 ;  /* 0x000000060a0a7c24 */ /* 0x001fc8000f8e0203 */
[----:B------:R-:W-:-:S04]  /*0080*/  IMAD.SHL.U32 R12, R10, 0x2, RZ ;  /* 0x000000020a0c7824 */ /* 0x000fc800078e00ff */
[----:B--2---:R-:W-:-:S05]  /*0090*/  IMAD.WIDE R2, R12, 0x4, R4 ;  /* 0x000000040c027825 */ /* 0x004fca00078e0204 */
[----:B-1----:R-:W2:Y:S01]  /*00a0*/  LDG.E R6, desc[UR4][R2.64] ;  /* 0x0000000402067981 */ /* 0x002ea2000c1e1900 */
[----:B---3--:R-:W-:-:S03]  /*00b0*/  IMAD.WIDE R4, R0, 0x4, R4 ;  /* 0x0000000400047825 */ /* 0x008fc600078e0204 */
[----:B------:R-:W2:Y:S04]  /*00c0*/  LDG.E R7, desc[UR4][R2.64+0x4] ;  /* 0x0000040402077981 */ /* 0x000ea8000c1e1900 */
[----:B------:R-:W3:Y:S01]  /*00d0*/  LDG.E R11, desc[UR4][R4.64+-0x4] ;  /* 0xfffffc04040b7981 */ /* 0x000ee2000c1e1900 */
[----:B------:R-:W-:Y:S02]  /*00e0*/  ISETP.GE.AND P0, PT, R0, 0x1, PT ;  /* 0x000000010000780c */ /* 0x000fe40003f06270 */
[----:B------:R-:W-:-:S11]  /*00f0*/  I2FP.F32.S32 R8, R0 ;  /* 0x0000000000087245 */ /* 0x000fd60000201400 */
[----:B------:R-:W-:-:S04]  /*0100*/  @!P0 FMUL R8, R8, 8388608 ;  /* 0x4b00000008088820 */ /* 0x000fc80000400000 */
[----:B------:R-:W-:-:S05]  /*0110*/  VIADD R9, R8, 0xc0cafb0d ;  /* 0xc0cafb0d08097836 */ /* 0x000fca0000000000 */
[----:B------:R-:W-:-:S04]  /*0120*/  LOP3.LUT R13, R9, 0xff800000, RZ, 0xc0, !PT ;  /* 0xff800000090d7812 */ /* 0x000fc800078ec0ff */
[----:B------:R-:W-:Y:S01]  /*0130*/  IADD3 R9, PT, PT, R8, -R13, RZ ;  /* 0x8000000d08097210 */ /* 0x000fe20007ffe0ff */
[----:B------:R-:W-:-:S04]  /*0140*/  IMAD.MOV.U32 R14, RZ, RZ, 0x3dc6b27f ;  /* 0x3dc6b27fff0e7424 */ /* 0x000fc800078e00ff */
[----:B------:R-:W-:-:S04]  /*0150*/  FADD R15, R9, -1 ;  /* 0xbf800000090f7421 */ /* 0x000fc80000000000 */
[----:B------:R-:W-:-:S04]  /*0160*/  FFMA R14, R15, R14, -0.16845393180847167969 ;  /* 0xbe2c7f300f0e7423 */ /* 0x000fc8000000000e */
[----:B------:R-:W-:-:S04]  /*0170*/  FFMA R14, R15, R14, 0.1716887056827545166 ;  /* 0x3e2fcf2a0f0e7423 */ /* 0x000fc8000000000e */
[----:B------:R-:W-:-:S04]  /*0180*/  FFMA R14, R15, R14, -0.17900948226451873779 ;  /* 0xbe374e430f0e7423 */ /* 0x000fc8000000000e */
[----:B------:R-:W-:-:S04]  /*0190*/  FFMA R14, R15, R14, 0.20512372255325317383 ;  /* 0x3e520bf40f0e7423 */ /* 0x000fc8000000000e */
[----:B------:R-:W-:-:S04]  /*01a0*/  FFMA R14, R15, R14, -0.24046532809734344482 ;  /* 0xbe763c8b0f0e7423 */ /* 0x000fc8000000000e */
[----:B------:R-:W-:-:S04]  /*01b0*/  FFMA R14, R15, R14, 0.28857114911079406738 ;  /* 0x3e93bf990f0e7423 */ /* 0x000fc8000000000e */
[----:B------:R-:W-:-:S04]  /*01c0*/  FFMA R14, R15, R14, -0.36067417263984680176 ;  /* 0xbeb8aa490f0e7423 */ /* 0x000fc8000000000e */
[----:B------:R-:W-:Y:S01]  /*01d0*/  FFMA R14, R15, R14, 0.48089820146560668945 ;  /* 0x3ef6384a0f0e7423 */ /* 0x000fe2000000000e */
[----:B------:R-:W-:-:S03]  /*01e0*/  FSEL R9, RZ, -23, P0 ;  /* 0xc1b80000ff097808 */ /* 0x000fc60000000000 */
[----:B------:R-:W-:Y:S01]  /*01f0*/  FFMA R14, R15, R14, -0.72134751081466674805 ;  /* 0xbf38aa3b0f0e7423 */ /* 0x000fe2000000000e */
[----:B------:R-:W-:-:S03]  /*0200*/  ISETP.GT.U32.AND P0, PT, R8, 0x7f7fffff, PT ;  /* 0x7f7fffff0800780c */ /* 0x000fc60003f04070 */
[C---:B------:R-:W-:Y:S01]  /*0210*/  FMUL R16, R15.reuse, R14 ;  /* 0x0000000e0f107220 */ /* 0x040fe20000400000 */
[----:B------:R-:W-:Y:S01]  /*0220*/  I2FP.F32.S32 R14, R13 ;  /* 0x0000000d000e7245 */ /* 0x000fe20000201400 */
[----:B------:R-:W0:Y:S02]  /*0230*/  S2R R18, SR_CgaCtaId ;  /* 0x0000000000127919 */ /* 0x000e240000008800 */
[C---:B------:R-:W-:Y:S01]  /*0240*/  FMUL R16, R15.reuse, R16 ;  /* 0x000000100f107220 */ /* 0x040fe20000400000 */
[----:B------:R-:W-:Y:S02]  /*0250*/  IMAD.MOV.U32 R13, RZ, RZ, 0x7f800000 ;  /* 0x7f800000ff0d7424 */ /* 0x000fe400078e00ff */
[----:B------:R-:W-:Y:S01]  /*0260*/  FFMA R9, R14, 1.1920928955078125e-07, R9 ;  /* 0x340000000e097823 */ /* 0x000fe20000000009 */
[----:B------:R-:W-:-:S04]  /*0270*/  FFMA R16, R15, 1.4426950216293334961, R16 ;  /* 0x3fb8aa3b0f107823 */ /* 0x000fc80000000010 */
[----:B------:R-:W-:Y:S01]  /*0280*/  FADD R16, R9, R16 ;  /* 0x0000001009107221 */ /* 0x000fe20000000000 */
[----:B------:R-:W-:-:S06]  /*0290*/  @P0 FFMA R16, R8, R13, +INF ;  /* 0x7f80000008100423 */ /* 0x000fcc000000000d */
[----:B------:R-:W1:Y:S01]  /*02a0*/  FRND.FLOOR R16, R16 ;  /* 0x0000001000107307 */ /* 0x000e620000205000 */
[----:B------:R-:W-:Y:S02]  /*02b0*/  FSETP.NEU.AND P0, PT, R8, RZ, PT ;  /* 0x000000ff0800720b */ /* 0x000fe40003f0d000 */
[----:B------:R-:W-:Y:S02]  /*02c0*/  MOV R9, 0x400 ;  /* 0x0000040000097802 */ /* 0x000fe40000000f00 */
[----:B-1----:R-:W-:Y:S02]  /*02d0*/  FSEL R13, R16, -INF , P0 ;  /* 0xff800000100d7808 */ /* 0x002fe40000000000 */
[----:B0-----:R-:W-:Y:S02]  /*02e0*/  LEA R9, R18, R9, 0x18 ;  /* 0x0000000912097211 */ /* 0x001fe400078ec0ff */
[----:B------:R-:W0:Y:S02]  /*02f0*/  F2I.TRUNC.NTZ R14, R13 ;  /* 0x0000000d000e7305 */ /* 0x000e24000020f100 */
[----:B------:R-:W-:Y:S01]  /*0300*/  LEA R10, R10, R9, 0x3 ;  /* 0x000000090a0a7211 */ /* 0x000fe200078e18ff */
[----:B------:R-:W-:Y:S01]  /*0310*/  IMAD R8, R0, 0x4, R9 ;  /* 0x0000000400087824 */ /* 0x000fe200078e0209 */
[----:B0-----:R-:W-:-:S03]  /*0320*/  ISETP.GE.AND P0, PT, R14, 0x1, PT ;  /* 0x000000010e00780c */ /* 0x001fc60003f06270 */
[----:B--2---:R0:W-:Y:S04]  /*0330*/  STS.64 [R10], R6 ;  /* 0x000000060a007388 */ /* 0x0041e80000000a00 */
[----:B---3--:R0:W-:Y:S06]  /*0340*/  STS [R8+-0x4], R11 ;  /* 0xfffffc0b08007388 */ /* 0x0081ec0000000800 */
[----:B------:R-:W-:Y:S05]  /*0350*/  @!P0 BRA `(.L_x_0) ;  /* 0x0000000800608947 */ /* 0x000fea0003800000 */
[C---:B------:R-:W-:Y:S01]  /*0360*/  ISETP.GE.U32.AND P1, PT, R14.reuse, 0x4, PT ;  /* 0x000000040e00780c */ /* 0x040fe20003f26070 */
[----:B------:R-:W-:Y:S01]  /*0370*/  HFMA2 R13, -RZ, RZ, 0, 5.9604644775390625e-08 ;  /* 0x00000001ff0d7431 */ /* 0x000fe200000001ff */
[----:B0-----:R-:W-:Y:S01]  /*0380*/  LOP3.LUT R11, R14, 0x3, RZ, 0xc0, !PT ;  /* 0x000000030e0b7812 */ /* 0x001fe200078ec0ff */
[----:B------:R-:W-:-:S03]  /*0390*/  VIADD R12, R12, 0xffffffff ;  /* 0xffffffff0c0c7836 */ /* 0x000fc60000000000 */
[----:B------:R-:W-:-:S07]  /*03a0*/  ISETP.NE.AND P0, PT, R11, RZ, PT ;  /* 0x000000ff0b00720c */ /* 0x000fce0003f05270 */
[----:B------:R-:W-:Y:S06]  /*03b0*/  @!P1 BRA `(.L_x_1) ;  /* 0x0000000400ac9947 */ /* 0x000fec0003800000 */
[----:B------:R-:W-:Y:S01]  /*03c0*/  IABS R6, R0 ;  /* 0x0000000000067213 */ /* 0x000fe20000000000 */
[----:B------:R-:W-:Y:S01]  /*03d0*/  IMAD.MOV.U32 R13, RZ, RZ, 0x1 ;  /* 0x00000001ff0d7424 */ /* 0x000fe200078e00ff */
[----:B------:R-:W0:Y:S01]  /*03e0*/  LDC R0, c[0x0][0x380] ;  /* 0x0000e000ff007b82 */ /* 0x000e220000000800 */
[----:B------:R-:W-:Y:S01]  /*03f0*/  LOP3.LUT R16, R14, 0x7ffffffc, RZ, 0xc0, !PT ;  /* 0x7ffffffc0e107812 */ /* 0x000fe200078ec0ff */
[----:B------:R-:W1:Y:S01]  /*0400*/  I2F.RP R17, R6 ;  /* 0x0000000600117306 */ /* 0x000e620000209400 */
[----:B------:R-:W-:-:S07]  /*0410*/  MOV R14, RZ ;  /* 0x000000ff000e7202 */ /* 0x000fce0000000f00 */
[----:B-1----:R-:W1:Y:S02]  /*0420*/  MUFU.RCP R17, R17 ;  /* 0x0000001100117308 */ /* 0x002e640000001000 */
[----:B-1----:R-:W-:-:S06]  /*0430*/  VIADD R15, R17, 0xffffffe ;  /* 0x0ffffffe110f7836 */ /* 0x002fcc0000000000 */
[----:B------:R-:W1:Y:S02]  /*0440*/  F2I.FTZ.U32.TRUNC.NTZ R15, R15 ;  /* 0x0000000f000f7305 */ /* 0x000e64000021f000 */
[----:B-1----:R-:W-:-:S04]  /*0450*/  IMAD.MOV R7, RZ, RZ, -R15 ;  /* 0x000000ffff077224 */ /* 0x002fc800078e0a0f */
[----:B------:R-:W-:-:S04]  /*0460*/  IMAD R7, R7, R6, RZ ;  /* 0x0000000607077224 */ /* 0x000fc800078e02ff */
[----:B------:R-:W-:-:S04]  /*0470*/  IMAD.HI.U32 R7, R15, R7, R14 ;  /* 0x000000070f077227 */ /* 0x000fc800078e000e */
[----:B0-----:R-:W-:-:S07]  /*0480*/  IMAD.MOV R14, RZ, RZ, -R16 ;  /* 0x000000ffff0e7224 */ /* 0x001fce00078e0a10 */
.L_x_2:
[----:B0-----:R-:W-:Y:S01]  /*0490*/  IABS R15, R0 ;  /* 0x00000000000f7213 */ /* 0x001fe20000000000 */
[----:B------:R-:W-:Y:S01]  /*04a0*/  VIADD R14, R14, 0x4 ;  /* 0x000000040e0e7836 */ /* 0x000fe20000000000 */
[----:B------:R-:W-:Y:S02]  /*04b0*/  LEA R16, R13, R12, 0x1 ;  /* 0x0000000c0d107211 */ /* 0x000fe400078e08ff */
[----:B------:R-:W0:Y:S02]  /*04c0*/  I2F.RP R17, R15 ;  /* 0x0000000f00117306 */ /* 0x000e240000209400 */
[----:B------:R-:W-:Y:S02]  /*04d0*/  IABS R18, R16 ;  /* 0x0000001000127213 */ /* 0x000fe40000000000 */
[----:B------:R-:W-:Y:S02]  /*04e0*/  ISETP.GE.AND P2, PT, R16, RZ, PT ;  /* 0x000000ff1000720c */ /* 0x000fe40003f46270 */
[----:B------:R-:W-:Y:S01]  /*04f0*/  LOP3.LUT R16, RZ, R0, RZ, 0x33, !PT ;  /* 0x00000000ff107212 */ /* 0x000fe200078e33ff */
[----:B------:R-:W-:-:S04]  /*0500*/  IMAD.HI.U32 R7, R7, R18, RZ ;  /* 0x0000001207077227 */ /* 0x000fc800078e00ff */
[----:B------:R-:W-:Y:S01]  /*0510*/  IMAD.MOV R7, RZ, RZ, -R7 ;  /* 0x000000ffff077224 */ /* 0x000fe200078e0a07 */
[----:B0-----:R-:W0:Y:S03]  /*0520*/  MUFU.RCP R17, R17 ;  /* 0x0000001100117308 */ /* 0x001e260000001000 */
[----:B------:R-:W-:-:S05]  /*0530*/  IMAD R18, R15, R7, R18 ;  /* 0x000000070f127224 */ /* 0x000fca00078e0212 */
[----:B------:R-:W-:Y:S01]  /*0540*/  ISETP.GT.U32.AND P1, PT, R6, R18, PT ;  /* 0x000000120600720c */ /* 0x000fe20003f24070 */
[----:B0-----:R-:W-:Y:S01]  /*0550*/  VIADD R19, R17, 0xffffffe ;  /* 0x0ffffffe11137836 */ /* 0x001fe20000000000 */
[----:B------:R-:W-:-:S11]  /*0560*/  LEA R17, R13, R12, 0x2 ;  /* 0x0000000c0d117211 */ /* 0x000fd600078e10ff */
[----:B------:R-:W-:Y:S01]  /*0570*/  @!P1 IADD3 R18, PT, PT, R18, -R15, RZ ;  /* 0x8000000f12129210 */ /* 0x000fe20007ffe0ff */
[----:B------:R-:W0:Y:S01]  /*0580*/  F2I.FTZ.U32.TRUNC.NTZ R7, R19 ;  /* 0x0000001300077305 */ /* 0x000e22000021f000 */
[----:B------:R-:W-:Y:S02]  /*0590*/  ISETP.GE.AND P3, PT, R17, RZ, PT ;  /* 0x000000ff1100720c */ /* 0x000fe40003f66270 */
[----:B------:R-:W-:Y:S01]  /*05a0*/  ISETP.GT.U32.AND P1, PT, R6, R18, PT ;  /* 0x000000120600720c */ /* 0x000fe20003f24070 */
[----:B0-----:R-:W-:-:S12]  /*05b0*/  IMAD.MOV R20, RZ, RZ, -R7 ;  /* 0x000000ffff147224 */ /* 0x001fd800078e0a07 */
[----:B------:R-:W-:Y:S02]  /*05c0*/  @!P1 IADD3 R18, PT, PT, R18, -R15, RZ ;  /* 0x8000000f12129210 */ /* 0x000fe40007ffe0ff */
[----:B------:R-:W-:Y:S01]  /*05d0*/  ISETP.NE.AND P1, PT, R0, RZ, PT ;  /* 0x000000ff0000720c */ /* 0x000fe20003f25270 */
[----:B------:R-:W-:Y:S01]  /*05e0*/  IMAD.MOV.U32 R6, RZ, RZ, R20 ;  /* 0x000000ffff067224 */ /* 0x000fe200078e0014 */
[----:B------:R-:W-:Y:S01]  /*05f0*/  IABS R20, R17 ;  /* 0x0000001100147213 */ /* 0x000fe20000000000 */
[----:B------:R-:W-:Y:S02]  /*0600*/  @!P2 IMAD.MOV R18, RZ, RZ, -R18 ;  /* 0x000000ffff12a224 */ /* 0x000fe400078e0a12 */
[----:B------:R-:W-:Y:S02]  /*0610*/  IMAD R21, R6, R15, RZ ;  /* 0x0000000f06157224 */ /* 0x000fe400078e02ff */
[----:B------:R-:W-:Y:S01]  /*0620*/  IMAD.MOV.U32 R6, RZ, RZ, RZ ;  /* 0x000000ffff067224 */ /* 0x000fe200078e00ff */
[----:B------:R-:W-:-:S03]  /*0630*/  SEL R18, R16, R18, !P1 ;  /* 0x0000001210127207 */ /* 0x000fc60004800000 */
[----:B------:R-:W-:Y:S01]  /*0640*/  IMAD.HI.U32 R7, R7, R21, R6 ;  /* 0x0000001507077227 */ /* 0x000fe200078e0006 */
[----:B------:R-:W-:Y:S02]  /*0650*/  LEA R21, R18, R9, 0x2 ;  /* 0x0000000912157211 */ /* 0x000fe400078e10ff */
[C---:B------:R-:W-:Y:S01]  /*0660*/  LEA R18, R13.reuse, R12, 0x3 ;  /* 0x0000000c0d127211 */ /* 0x040fe200078e18ff */
[----:B------:R-:W-:Y:S02]  /*0670*/  IMAD.SHL.U32 R13, R13, 0x10, RZ ;  /* 0x000000100d0d7824 */ /* 0x000fe400078e00ff */
[----:B------:R-:W-:Y:S01]  /*0680*/  IMAD.HI.U32 R6, R7, R20, RZ ;  /* 0x0000001407067227 */ /* 0x000fe200078e00ff */
[----:B------:R-:W-:Y:S01]  /*0690*/  LDS R22, [R21] ;  /* 0x0000000015167984 */ /* 0x000fe20000000800 */
[----:B------:R-:W-:-:S03]  /*06a0*/  IABS R24, R18 ;  /* 0x0000001200187213 */ /* 0x000fc60000000000 */
[----:B------:R-:W-:Y:S01]  /*06b0*/  IADD3 R19, PT, PT, -R6, RZ, RZ ;  /* 0x000000ff06137210 */ /* 0x000fe20007ffe1ff */
[----:B------:R-:W-:Y:S02]  /*06c0*/  IMAD.MOV.U32 R6, RZ, RZ, R15 ;  /* 0x000000ffff067224 */ /* 0x000fe400078e000f */
[----:B------:R-:W-:-:S04]  /*06d0*/  IMAD.HI.U32 R23, R7, R24, RZ ;  /* 0x0000001807177227 */ /* 0x000fc800078e00ff */
[----:B------:R-:W-:Y:S02]  /*06e0*/  IMAD R20, R15, R19, R20 ;  /* 0x000000130f147224 */ /* 0x000fe400078e0214 */
[----:B------:R-:W0:Y:S01]  /*06f0*/  LDS R19, [R10] ;  /* 0x000000000a137984 */ /* 0x000e220000000800 */
[----:B------:R-:W-:Y:S02]  /*0700*/  IMAD.MOV R23, RZ, RZ, -R23 ;  /* 0x000000ffff177224 */ /* 0x000fe400078e0a17 */
[----:B------:R-:W-:-:S13]  /*0710*/  ISETP.GT.U32.AND P2, PT, R6, R20, PT ;  /* 0x000000140600720c */ /* 0x000fda0003f44070 */
[----:B------:R-:W-:-:S05]  /*0720*/  @!P2 IMAD.IADD R20, R20, 0x1, -R15 ;  /* 0x000000011414a824 */ /* 0x000fca00078e0a0f */
[----:B------:R-:W-:-:S13]  /*0730*/  ISETP.GT.U32.AND P2, PT, R6, R20, PT ;  /* 0x000000140600720c */ /* 0x000fda0003f44070 */
[----:B------:R-:W-:-:S05]  /*0740*/  @!P2 IMAD.IADD R20, R20, 0x1, -R15 ;  /* 0x000000011414a824 */ /* 0x000fca00078e0a0f */
[----:B------:R-:W-:Y:S01]  /*0750*/  MOV R17, R20 ;  /* 0x0000001400117202 */ /* 0x000fe20000000f00 */
[----:B------:R-:W-:Y:S02]  /*0760*/  IMAD R20, R15, R23, R24 ;  /* 0x000000170f147224 */ /* 0x000fe400078e0218 */
[----:B0-----:R-:W-:Y:S01]  /*0770*/  FADD R24, R19, R22 ;  /* 0x0000001613187221 */ /* 0x001fe20000000000 */
[----:B------:R-:W-:Y:S02]  /*0780*/  IADD3 R19, PT, PT, R12, R13, RZ ;  /* 0x0000000d0c137210 */ /* 0x000fe40007ffe0ff */
[----:B------:R-:W-:Y:S02]  /*0790*/  @!P3 IADD3 R17, PT, PT, -R17, RZ, RZ ;  /* 0x000000ff1111b210 */ /* 0x000fe40007ffe1ff */
[----:B------:R-:W-:Y:S01]  /*07a0*/  STS [R10], R24 ;  /* 0x000000180a007388 */ /* 0x000fe20000000800 */
[----:B------:R-:W-:Y:S02]  /*07b0*/  ISETP.GT.U32.AND P2, PT, R6, R20, PT ;  /* 0x000000140600720c */ /* 0x000fe40003f44070 */
[----:B------:R-:W-:Y:S01]  /*07c0*/  SEL R22, R16, R17, !P1 ;  /* 0x0000001110167207 */ /* 0x000fe20004800000 */
[----:B------:R0:W-:Y:S01]  /*07d0*/  STS [R21], R24 ;  /* 0x0000001815007388 */ /* 0x0001e20000000800 */
[----:B------:R-:W-:Y:S03]  /*07e0*/  BAR.SYNC.DEFER_BLOCKING 0x0 ;  /* 0x0000000000007b1d */ /* 0x000fe60000010000 */
[----:B------:R-:W-:Y:S01]  /*07f0*/  IMAD R17, R22, 0x4, R9 ;  /* 0x0000000416117824 */ /* 0x000fe200078e0209 */
[----:B------:R-:W-:-:S02]  /*0800*/  ISETP.GE.AND P3, PT, R18, RZ, PT ;  /* 0x000000ff1200720c */ /* 0x000fc40003f66270 */
[----:B------:R-:W-:-:S03]  /*0810*/  IABS R26, R19 ;  /* 0x00000013001a7213 */ /* 0x000fc60000000000 */
[----:B------:R-:W-:Y:S02]  /*0820*/  @!P2 IADD3 R20, PT, PT, R20, -R15, RZ ;  /* 0x8000000f1414a210 */ /* 0x000fe40007ffe0ff */
[----:B------:R-:W-:Y:S02]  /*0830*/  IMAD.HI.U32 R18, R7, R26, RZ ;  /* 0x0000001a07127227 */ /* 0x000fe400078e00ff */
[----:B------:R-:W-:-:S03]  /*0840*/  ISETP.GT.U32.AND P2, PT, R6, R20, PT ;  /* 0x000000140600720c */ /* 0x000fc60003f44070 */
[----:B------:R-:W-:-:S05]  /*0850*/  IADD3 R18, PT, PT, -R18, RZ, RZ ;  /* 0x000000ff12127210 */ /* 0x000fca0007ffe1ff */
[----:B0-----:R-:W-:-:S05]  /*0860*/  IMAD R24, R15, R18, R26 ;  /* 0x000000120f187224 */ /* 0x001fca00078e021a */
[----:B------:R-:W-:Y:S01]  /*0870*/  @!P2 IMAD.IADD R20, R20, 0x1, -R15 ;  /* 0x000000011414a824 */ /* 0x000fe200078e0a0f */
[----:B------:R-:W-:Y:S01]  /*0880*/  LDS R23, [R10] ;  /* 0x000000000a177984 */ /* 0x000fe20000000800 */
[----:B------:R-:W-:Y:S02]  /*0890*/  ISETP.GT.U32.AND P2, PT, R6, R24, PT ;  /* 0x000000180600720c */ /* 0x000fe40003f44070 */
[----:B------:R-:W-:Y:S01]  /*08a0*/  @!P3 IMAD.MOV R20, RZ, RZ, -R20 ;  /* 0x000000ffff14b224 */ /* 0x000fe200078e0a14 */
[----:B------:R-:W0:Y:S01]  /*08b0*/  LDS R22, [R17] ;  /* 0x0000000011167984 */ /* 0x000e220000000800 */
[----:B------:R-:W-:-:S03]  /*08c0*/  ISETP.GE.AND P3, PT, R19, RZ, PT ;  /* 0x000000ff1300720c */ /* 0x000fc60003f66270 */
[----:B------:R-:W-:-:S04]  /*08d0*/  SEL R20, R16, R20, !P1 ;  /* 0x0000001410147207 */ /* 0x000fc80004800000 */
[----:B------:R-:W-:Y:S02]  /*08e0*/  LEA R20, R20, R9, 0x2 ;  /* 0x0000000914147211 */ /* 0x000fe400078e10ff */
[----:B------:R-:W-:-:S05]  /*08f0*/  @!P2 IMAD.IADD R24, R24, 0x1, -R15 ;  /* 0x000000011818a824 */ /* 0x000fca00078e0a0f */
[----:B------:R-:W-:-:S13]  /*0900*/  ISETP.GT.U32.AND P2, PT, R6, R24, PT ;  /* 0x000000180600720c */ /* 0x000fda0003f44070 */
[----:B------:R-:W-:-:S05]  /*0910*/  @!P2 IADD3 R24, PT, PT, R24, -R15, RZ ;  /* 0x8000000f1818a210 */ /* 0x000fca0007ffe0ff */
[----:B------:R-:W-:-:S05]  /*0920*/  @!P3 IMAD.MOV R24, RZ, RZ, -R24 ;  /* 0x000000ffff18b224 */ /* 0x000fca00078e0a18 */
[----:B------:R-:W-:Y:S01]  /*0930*/  SEL R16, R16, R24, !P1 ;  /* 0x0000001810107207 */ /* 0x000fe20004800000 */
[----:B0-----:R-:W-:Y:S01]  /*0940*/  FADD R22, R23, R22 ;  /* 0x0000001617167221 */ /* 0x001fe20000000000 */
[----:B------:R-:W-:Y:S02]  /*0950*/  ISETP.NE.AND P1, PT, R14, RZ, PT ;  /* 0x000000ff0e00720c */ /* 0x000fe40003f25270 */
[----:B------:R-:W-:Y:S02]  /*0960*/  LEA R16, R16, R9, 0x2 ;  /* 0x0000000910107211 */ /* 0x000fe400078e10ff */
[----:B------:R-:W-:Y:S04]  /*0970*/  STS [R10], R22 ;  /* 0x000000160a007388 */ /* 0x000fe80000000800 */
[----:B------:R-:W-:Y:S01]  /*0980*/  STS [R17], R22 ;  /* 0x0000001611007388 */ /* 0x000fe20000000800 */
[----:B------:R-:W-:Y:S06]  /*0990*/  BAR.SYNC.DEFER_BLOCKING 0x0 ;  /* 0x0000000000007b1d */ /* 0x000fec0000010000 */
[----:B------:R-:W-:Y:S04]  /*09a0*/  LDS R18, [R10] ;  /* 0x000000000a127984 */ /* 0x000fe80000000800 */
[----:B------:R-:W0:Y:S02]  /*09b0*/  LDS R21, [R20] ;  /* 0x0000000014157984 */ /* 0x000e240000000800 */
[----:B0-----:R-:W-:-:S05]  /*09c0*/  FADD R21, R18, R21 ;  /* 0x0000001512157221 */ /* 0x001fca0000000000 */
[----:B------:R-:W-:Y:S04]  /*09d0*/  STS [R10], R21 ;  /* 0x000000150a007388 */ /* 0x000fe80000000800 */
[----:B------:R-:W-:Y:S01]  /*09e0*/  STS [R20], R21 ;  /* 0x0000001514007388 */ /* 0x000fe20000000800 */
[----:B------:R-:W-:Y:S06]  /*09f0*/  BAR.SYNC.DEFER_BLOCKING 0x0 ;  /* 0x0000000000007b1d */ /* 0x000fec0000010000 */
[----:B------:R-:W-:Y:S04]  /*0a00*/  LDS R15, [R10] ;  /* 0x000000000a0f7984 */ /* 0x000fe80000000800 */
[----:B------:R-:W0:Y:S02]  /*0a10*/  LDS R18, [R16] ;  /* 0x0000000010127984 */ /* 0x000e240000000800 */
[----:B0-----:R-:W-:-:S05]  /*0a20*/  FADD R15, R15, R18 ;  /* 0x000000120f0f7221 */ /* 0x001fca0000000000 */
[----:B------:R0:W-:Y:S04]  /*0a30*/  STS [R10], R15 ;  /* 0x0000000f0a007388 */ /* 0x0001e80000000800 */
[----:B------:R0:W-:Y:S01]  /*0a40*/  STS [R16], R15 ;  /* 0x0000000f10007388 */ /* 0x0001e20000000800 */
[----:B------:R-:W-:Y:S06]  /*0a50*/  BAR.SYNC.DEFER_BLOCKING 0x0 ;  /* 0x0000000000007b1d */ /* 0x000fec0000010000 */
[----:B------:R-:W-:Y:S05]  /*0a60*/  @P1 BRA `(.L_x_2) ;  /* 0xfffffff800881947 */ /* 0x000fea000383ffff */
.L_x_1:
[----:B------:R-:W-:Y:S05]  /*0a70*/  @!P0 BRA `(.L_x_0) ;  /* 0x0000000000988947 */ /* 0x000fea0003800000 */
[-C--:B------:R-:W-:Y:S01]  /*0a80*/  IABS R6, R0.reuse ;  /* 0x0000000000067213 */ /* 0x080fe20000000000 */
[----:B0-----:R-:W0:Y:S01]  /*0a90*/  LDC R16, c[0x0][0x380] ;  /* 0x0000e000ff107b82 */ /* 0x001e220000000800 */
[----:B------:R-:W-:Y:S01]  /*0aa0*/  ISETP.NE.AND P0, PT, R0, RZ, PT ;  /* 0x000000ff0000720c */ /* 0x000fe20003f05270 */
[----:B------:R-:W-:Y:S01]  /*0ab0*/  IMAD.MOV R11, RZ, RZ, -R11 ;  /* 0x000000ffff0b7224 */ /* 0x000fe200078e0a0b */
[----:B------:R-:W1:Y:S01]  /*0ac0*/  I2F.RP R7, R6 ;  /* 0x0000000600077306 */ /* 0x000e620000209400 */
[----:B------:R-:W-:-:S07]  /*0ad0*/  LOP3.LUT R18, RZ, R0, RZ, 0x33, !PT ;  /* 0x00000000ff127212 */ /* 0x000fce00078e33ff */
[----:B-1----:R-:W1:Y:S01]  /*0ae0*/  MUFU.RCP R7, R7 ;  /* 0x0000000700077308 */ /* 0x002e620000001000 */
[----:B0-----:R-:W-:Y:S02]  /*0af0*/  IABS R19, R16 ;  /* 0x0000001000137213 */ /* 0x001fe40000000000 */
[----:B-1----:R-:W-:-:S05]  /*0b00*/  IADD3 R14, PT, PT, R7, 0xffffffe, RZ ;  /* 0x0ffffffe070e7810 */ /* 0x002fca0007ffe0ff */
[----:B------:R0:W1:Y:S02]  /*0b10*/  F2I.FTZ.U32.TRUNC.NTZ R15, R14 ;  /* 0x0000000e000f7305 */ /* 0x000064000021f000 */
[----:B0-----:R-:W-:Y:S02]  /*0b20*/  HFMA2 R14, -RZ, RZ, 0, 0 ;  /* 0x00000000ff0e7431 */ /* 0x001fe400000001ff */
[----:B-1----:R-:W-:-:S04]  /*0b30*/  IMAD.MOV R17, RZ, RZ, -R15 ;  /* 0x000000ffff117224 */ /* 0x002fc800078e0a0f */
[----:B------:R-:W-:-:S04]  /*0b40*/  IMAD R17, R17, R6, RZ ;  /* 0x0000000611117224 */ /* 0x000fc800078e02ff */
[----:B------:R-:W-:Y:S01]  /*0b50*/  IMAD.HI.U32 R16, R15, R17, R14 ;  /* 0x000000110f107227 */ /* 0x000fe200078e000e */
[----:B------:R-:W-:-:S07]  /*0b60*/  MOV R14, R19 ;  /* 0x00000013000e7202 */ /* 0x000fce0000000f00 */
.L_x_3:
[----:B------:R-:W-:Y:S01]  /*0b70*/  IMAD.SHL.U32 R13, R13, 0x2, RZ ;  /* 0x000000020d0d7824 */ /* 0x000fe200078e00ff */
[----:B------:R-:W-:-:S04]  /*0b80*/  IADD3 R11, PT, PT, R11, 0x1, RZ ;  /* 0x000000010b0b7810 */ /* 0x000fc80007ffe0ff */
[----:B------:R-:W-:-:S04]  /*0b90*/  IADD3 R15, PT, PT, R12, R13, RZ ;  /* 0x0000000d0c0f7210 */ /* 0x000fc80007ffe0ff */
[----:B-1----:R-:W-:Y:S02]  /*0ba0*/  IABS R7, R15 ;  /* 0x0000000f00077213 */ /* 0x002fe40000000000 */
[----:B------:R-:W-:-:S03]  /*0bb0*/  ISETP.GE.AND P2, PT, R15, RZ, PT ;  /* 0x000000ff0f00720c */ /* 0x000fc60003f46270 */
[----:B------:R-:W-:-:S04]  /*0bc0*/  IMAD.HI.U32 R0, R16, R7, RZ ;  /* 0x0000000710007227 */ /* 0x000fc800078e00ff */
[----:B------:R-:W-:-:S04]  /*0bd0*/  IMAD.MOV R0, RZ, RZ, -R0 ;  /* 0x000000ffff007224 */ /* 0x000fc800078e0a00 */
[----:B------:R-:W-:-:S05]  /*0be0*/  IMAD R7, R14, R0, R7 ;  /* 0x000000000e077224 */ /* 0x000fca00078e0207 */
[----:B------:R-:W-:-:S13]  /*0bf0*/  ISETP.GT.U32.AND P1, PT, R6, R7, PT ;  /* 0x000000070600720c */ /* 0x000fda0003f24070 */
[----:B------:R-:W-:-:S04]  /*0c00*/  @!P1 IADD3 R7, PT, PT, R7, -R14, RZ ;  /* 0x8000000e07079210 */ /* 0x000fc80007ffe0ff */
[----:B------:R-:W-:-:S13]  /*0c10*/  ISETP.GT.U32.AND P1, PT, R6, R7, PT ;  /* 0x000000070600720c */ /* 0x000fda0003f24070 */
[----:B------:R-:W-:Y:S01]  /*0c20*/  @!P1 IMAD.IADD R7, R7, 0x1, -R14 ;  /* 0x0000000107079824 */ /* 0x000fe200078e0a0e */
[----:B------:R-:W-:-:S04]  /*0c30*/  ISETP.NE.AND P1, PT, R11, RZ, PT ;  /* 0x000000ff0b00720c */ /* 0x000fc80003f25270 */
[----:B------:R-:W-:-:S04]  /*0c40*/  @!P2 IADD3 R7, PT, PT, -R7, RZ, RZ ;  /* 0x000000ff0707a210 */ /* 0x000fc80007ffe1ff */
[----:B------:R-:W-:-:S05]  /*0c50*/  SEL R0, R18, R7, !P0 ;  /* 0x0000000712007207 */ /* 0x000fca0004000000 */
[----:B------:R-:W-:Y:S02]  /*0c60*/  IMAD R7, R0, 0x4, R9 ;  /* 0x0000000400077824 */ /* 0x000fe400078e0209 */
[----:B------:R-:W-:Y:S04]  /*0c70*/  LDS R0, [R10] ;  /* 0x000000000a007984 */ /* 0x000fe80000000800 */
[----:B------:R-:W0:Y:S02]  /*0c80*/  LDS R15, [R7] ;  /* 0x00000000070f7984 */ /* 0x000e240000000800 */
[----:B0-----:R-:W-:-:S05]  /*0c90*/  FADD R0, R0, R15 ;  /* 0x0000000f00007221 */ /* 0x001fca0000000000 */
[----:B------:R1:W-:Y:S04]  /*0ca0*/  STS [R10], R0 ;  /* 0x000000000a007388 */ /* 0x0003e80000000800 */
[----:B------:R1:W-:Y:S01]  /*0cb0*/  STS [R7], R0 ;  /* 0x0000000007007388 */ /* 0x0003e20000000800 */
[----:B------:R-:W-:Y:S06]  /*0cc0*/  BAR.SYNC.DEFER_BLOCKING 0x0 ;  /* 0x0000000000007b1d */ /* 0x000fec0000010000 */
[----:B------:R-:W-:Y:S05]  /*0cd0*/  @P1 BRA `(.L_x_3) ;  /* 0xfffffffc00a41947 */ /* 0x000fea000383ffff */
.L_x_0:
[----:B01----:R-:W0:Y:S04]  /*0ce0*/  LDS.64 R10, [R10] ;  /* 0x000000000a0a7984 */ /* 0x003e280000000a00 */
[----:B------:R-:W1:Y:S04]  /*0cf0*/  LDS R7, [R8+-0x4] ;  /* 0xfffffc0008077984 */ /* 0x000e680000000800 */
[----:B0-----:R-:W-:Y:S04]  /*0d00*/  STG.E desc[UR4][R2.64], R10 ;  /* 0x0000000a02007986 */ /* 0x001fe8000c101904 */
[----:B------:R-:W-:Y:S04]  /*0d10*/  STG.E desc[UR4][R2.64+0x4], R11 ;  /* 0x0000040b02007986 */ /* 0x000fe8000c101904 */
[----:B-1----:R-:W-:Y:S01]  /*0d20*/  STG.E desc[UR4][R4.64+-0x4], R7 ;  /* 0xfffffc0704007986 */ /* 0x002fe2000c101904 */
[----:B------:R-:W-:Y:S05]  /*0d30*/  EXIT ;  /* 0x000000000000794d */ /* 0x000fea0003800000 */
.L_x_4:
[----:B------:R-:W-:-:S00]  /*0d40*/  BRA `(.L_x_4) ;  /* 0xfffffffc00fc7947 */ /* 0x000fc0000383ffff */
[----:B------:R-:W-:-:S00]  /*0d50*/  NOP ;  /* 0x0000000000007918 */ /* 0x000fc00000000000 */
        /* <DEDUP_REMOVED lines=10> */
.L_x_5:


//--------------------- .nv.shared._Z10all_reduceiPf --------------------------
	.section	.nv.shared._Z10all_reduceiPf,"aw",@nobits
	.sectionflags	@""
	.align	16
	.zero		1024


//--------------------- .nv.shared.reserved.0     --------------------------
	.section	.nv.shared.reserved.0,"aw",@nobits
	.weak		__nv_reservedSMEM_offset_0_alias
	.size		__nv_reservedSMEM_offset_0_alias, 0, 64
	.other		__nv_reservedSMEM_offset_0_alias,@"STO_CUDA_RESERVED_SHARED STV_DEFAULT"
__nv_reservedSMEM_offset_0_alias:
	.zero		0
	.zero		64


//--------------------- .nv.constant0._Z10all_reduceiPf --------------------------
	.section	.nv.constant0._Z10all_reduceiPf,"a",@progbits
	.sectionflags	@""
	.align	4
.nv.constant0._Z10all_reduceiPf:
	.zero		912


//--------------------- SYMBOLS --------------------------

	.type		.nv.reservedSmem.offset0,@object
	.size		.nv.reservedSmem.offset0,0x4
	.type		.nv.reservedSmem.cap,@object
	.size		.nv.reservedSmem.cap,0x4
